//
// Generated by NVIDIA NVVM Compiler
//
// Compiler Build ID: CL-36424714
// Cuda compilation tools, release 13.0, V13.0.88
// Based on NVVM 20.0.0
//

.version 9.0
.target sm_100
.address_size 64

	// .globl	_Z13newton_kernelPff

.visible .entry _Z13newton_kernelPff(
	.param .u64 .ptr .align 1 _Z13newton_kernelPff_param_0,
	.param .f32 _Z13newton_kernelPff_param_1
)
{
	.reg .pred 	%p<10>;
	.reg .b32 	%r<9>;
	.reg .b32 	%f<63>;
	.reg .b64 	%rd<5>;
	.reg .b64 	%fd<9>;

	ld.param.u64 	%rd2, [_Z13newton_kernelPff_param_0];
	ld.param.f32 	%f12, [_Z13newton_kernelPff_param_1];
	cvta.to.global.u64 	%rd3, %rd2;
	mov.u32 	%r4, %ctaid.x;
	mov.u32 	%r5, %ntid.x;
	mov.u32 	%r6, %tid.x;
	mad.lo.s32 	%r7, %r4, %r5, %r6;
	mul.wide.s32 	%rd4, %r7, 4;
	add.s64 	%rd1, %rd3, %rd4;
	ld.global.f32 	%f61, [%rd1];
	mov.b32 	%r8, 0;
	bra.uni 	$L__BB0_9;
$L__BB0_1:
	mul.f32 	%f19, %f62, %f62;
	sub.f32 	%f20, %f19, %f12;
	add.f32 	%f21, %f62, %f62;
	div.rn.f32 	%f22, %f20, %f21;
	sub.f32 	%f2, %f62, %f22;
	sub.f32 	%f23, %f2, %f62;
	abs.f32 	%f24, %f23;
	cvt.f64.f32 	%fd2, %f24;
	setp.lt.f64 	%p2, %fd2, 0d3EB0C6F7A0B5ED8D;
	mov.f32 	%f62, %f2;
	@%p2 bra 	$L__BB0_10;
	mul.f32 	%f25, %f2, %f2;
	sub.f32 	%f26, %f25, %f12;
	add.f32 	%f27, %f2, %f2;
	div.rn.f32 	%f28, %f26, %f27;
	sub.f32 	%f62, %f2, %f28;
	sub.f32 	%f29, %f62, %f2;
	abs.f32 	%f30, %f29;
	cvt.f64.f32 	%fd3, %f30;
	setp.lt.f64 	%p3, %fd3, 0d3EB0C6F7A0B5ED8D;
	@%p3 bra 	$L__BB0_10;
	mul.f32 	%f31, %f62, %f62;
	sub.f32 	%f32, %f31, %f12;
	add.f32 	%f33, %f62, %f62;
	div.rn.f32 	%f34, %f32, %f33;
	sub.f32 	%f4, %f62, %f34;
	sub.f32 	%f35, %f4, %f62;
	abs.f32 	%f36, %f35;
	cvt.f64.f32 	%fd4, %f36;
	setp.lt.f64 	%p4, %fd4, 0d3EB0C6F7A0B5ED8D;
	mov.f32 	%f62, %f4;
	@%p4 bra 	$L__BB0_10;
	mul.f32 	%f37, %f4, %f4;
	sub.f32 	%f38, %f37, %f12;
	add.f32 	%f39, %f4, %f4;
	div.rn.f32 	%f40, %f38, %f39;
	sub.f32 	%f62, %f4, %f40;
	sub.f32 	%f41, %f62, %f4;
	abs.f32 	%f42, %f41;
	cvt.f64.f32 	%fd5, %f42;
	setp.lt.f64 	%p5, %fd5, 0d3EB0C6F7A0B5ED8D;
	@%p5 bra 	$L__BB0_10;
	mul.f32 	%f43, %f62, %f62;
	sub.f32 	%f44, %f43, %f12;
	add.f32 	%f45, %f62, %f62;
	div.rn.f32 	%f46, %f44, %f45;
	sub.f32 	%f6, %f62, %f46;
	sub.f32 	%f47, %f6, %f62;
	abs.f32 	%f48, %f47;
	cvt.f64.f32 	%fd6, %f48;
	setp.lt.f64 	%p6, %fd6, 0d3EB0C6F7A0B5ED8D;
	mov.f32 	%f62, %f6;
	@%p6 bra 	$L__BB0_10;
	mul.f32 	%f49, %f6, %f6;
	sub.f32 	%f50, %f49, %f12;
	add.f32 	%f51, %f6, %f6;
	div.rn.f32 	%f52, %f50, %f51;
	sub.f32 	%f62, %f6, %f52;
	sub.f32 	%f53, %f62, %f6;
	abs.f32 	%f54, %f53;
	cvt.f64.f32 	%fd7, %f54;
	setp.lt.f64 	%p7, %fd7, 0d3EB0C6F7A0B5ED8D;
	@%p7 bra 	$L__BB0_10;
	mul.f32 	%f55, %f62, %f62;
	sub.f32 	%f56, %f55, %f12;
	add.f32 	%f57, %f62, %f62;
	div.rn.f32 	%f58, %f56, %f57;
	sub.f32 	%f61, %f62, %f58;
	sub.f32 	%f59, %f61, %f62;
	abs.f32 	%f60, %f59;
	cvt.f64.f32 	%fd8, %f60;
	setp.lt.f64 	%p8, %fd8, 0d3EB0C6F7A0B5ED8D;
	mov.f32 	%f62, %f61;
	@%p8 bra 	$L__BB0_10;
	add.s32 	%r8, %r8, 8;
	setp.eq.s32 	%p9, %r8, 1000;
	@%p9 bra 	$L__BB0_11;
$L__BB0_9:
	mul.f32 	%f13, %f61, %f61;
	sub.f32 	%f14, %f13, %f12;
	add.f32 	%f15, %f61, %f61;
	div.rn.f32 	%f16, %f14, %f15;
	sub.f32 	%f62, %f61, %f16;
	sub.f32 	%f17, %f62, %f61;
	abs.f32 	%f18, %f17;
	cvt.f64.f32 	%fd1, %f18;
	setp.geu.f64 	%p1, %fd1, 0d3EB0C6F7A0B5ED8D;
	@%p1 bra 	$L__BB0_1;
$L__BB0_10:
	st.global.f32 	[%rd1], %f62;
$L__BB0_11:
	ret;

}


// ===== COMPILED SASS (sm_100) =====

	.target	sm_100

	.elftype	@"ET_EXEC"


//--------------------- .note.nv.tkinfo           --------------------------
	.section	.note.nv.tkinfo,"",@"SHT_NOTE"
	.sectionflags	@"SHF_NOTE_NV_TKINFO"
	.tkinfo
        /*0018*/ 	.word	0x00000002
        /*0030*/ 	.string	""
        /*0030*/ 	.string	"ptxas"
        /*0030*/ 	.string	"Cuda compilation tools, release 13.0, V13.0.88"
        /*0030*/ 	.string	"Build cuda_13.0.r13.0/compiler.36424714_0"
        /*0030*/ 	.string	"-arch sm_100 -m 64 "



//--------------------- .note.nv.cuinfo           --------------------------
	.section	.note.nv.cuinfo,"",@"SHT_NOTE"
	.sectionflags	@"SHF_NOTE_NV_CUINFO"
        /*0018*/ 	.short	0x0002
        /*001a*/ 	.short	0x0064
        /*001c*/ 	.short	0x0082
	.zero		2


//--------------------- .nv.info                  --------------------------
	.section	.nv.info,"",@"SHT_CUDA_INFO"
	.align	4


	//----- nvinfo : EIATTR_REGCOUNT
	.align		4
        /*0000*/ 	.byte	0x04, 0x2f
        /*0002*/ 	.short	(.L_1 - .L_0)
	.align		4
.L_0:
        /*0004*/ 	.word	index@(_Z13newton_kernelPff)
        /*0008*/ 	.word	0x00000013


	//----- nvinfo : EIATTR_FRAME_SIZE
	.align		4
.L_1:
        /*000c*/ 	.byte	0x04, 0x11
        /*000e*/ 	.short	(.L_3 - .L_2)
	.align		4
.L_2:
        /*0010*/ 	.word	index@($__internal_0_$__cuda_sm3x_div_rn_noftz_f32_slowpath)
        /*0014*/ 	.word	0x00000000


	//----- nvinfo : EIATTR_FRAME_SIZE
	.align		4
.L_3:
        /*0018*/ 	.byte	0x04, 0x11
        /*001a*/ 	.short	(.L_5 - .L_4)
	.align		4
.L_4:
        /*001c*/ 	.word	index@(_Z13newton_kernelPff)
        /*0020*/ 	.word	0x00000000


	//----- nvinfo : EIATTR_MIN_STACK_SIZE
	.align		4
.L_5:
        /*0024*/ 	.byte	0x04, 0x12
        /*0026*/ 	.short	(.L_7 - .L_6)
	.align		4
.L_6:
        /*0028*/ 	.word	index@(_Z13newton_kernelPff)
        /*002c*/ 	.word	0x00000000
.L_7:


//--------------------- .nv.compat                --------------------------
	.section	.nv.compat,"",@"SHT_CUDA_COMPAT_INFO"
	.align	4
        /*0000*/ 	.byte	0x02, 0x09, 0x00, 0x00, 0x02, 0x02, 0x01, 0x00, 0x02, 0x05, 0x05, 0x00, 0x03, 0x07, 0x01, 0x01
        /*0010*/ 	.byte	0x02, 0x03, 0x00, 0x00, 0x02, 0x06, 0x01, 0x00, 0x04, 0x0b, 0x08, 0x00, 0x01, 0x00, 0x00, 0x00
        /*0020*/ 	.byte	0x00, 0x00, 0x00, 0x00


//--------------------- .nv.info._Z13newton_kernelPff --------------------------
	.section	.nv.info._Z13newton_kernelPff,"",@"SHT_CUDA_INFO"
	.sectionflags	@""
	.align	4


	//----- nvinfo : EIATTR_CUDA_API_VERSION
	.align		4
        /*0000*/ 	.byte	0x04, 0x37
        /*0002*/ 	.short	(.L_9 - .L_8)
.L_8:
        /*0004*/ 	.word	0x00000082


	//----- nvinfo : EIATTR_KPARAM_INFO
	.align		4
.L_9:
        /*0008*/ 	.byte	0x04, 0x17
        /*000a*/ 	.short	(.L_11 - .L_10)
.L_10:
        /*000c*/ 	.word	0x00000000
        /*0010*/ 	.short	0x0001
        /*0012*/ 	.short	0x0008
        /*0014*/ 	.byte	0x00, 0xf0, 0x11, 0x00


	//----- nvinfo : EIATTR_KPARAM_INFO
	.align		4
.L_11:
        /*0018*/ 	.byte	0x04, 0x17
        /*001a*/ 	.short	(.L_13 - .L_12)
.L_12:
        /*001c*/ 	.word	0x00000000
        /*0020*/ 	.short	0x0000
        /*0022*/ 	.short	0x0000
        /*0024*/ 	.byte	0x00, 0xf5, 0x21, 0x00


	//----- nvinfo : EIATTR_SPARSE_MMA_MASK
	.align		4
.L_13:
        /*0028*/ 	.byte	0x03, 0x50
        /*002a*/ 	.short	0x0000


	//----- nvinfo : EIATTR_MAXREG_COUNT
	.align		4
        /*002c*/ 	.byte	0x03, 0x1b
        /*002e*/ 	.short	0x00ff


	//----- nvinfo : EIATTR_MERCURY_ISA_VERSION
	.align		4
        /*0030*/ 	.byte	0x03, 0x5f
        /*0032*/ 	.short	0x0101


	//----- nvinfo : EIATTR_VRC_CTA_INIT_COUNT
	.align		4
        /*0034*/ 	.byte	0x02, 0x4a
	.zero		1
	.zero		1


	//----- nvinfo : EIATTR_EXIT_INSTR_OFFSETS
	.align		4
        /*0038*/ 	.byte	0x04, 0x1c
        /*003a*/ 	.short	(.L_15 - .L_14)


	//   ....[0]....
.L_14:
        /*003c*/ 	.word	0x00000ca0


	//   ....[1]....
        /*0040*/ 	.word	0x00000cf0


	//----- nvinfo : EIATTR_CRS_STACK_SIZE
	.align		4
.L_15:
        /*0044*/ 	.byte	0x04, 0x1e
        /*0046*/ 	.short	(.L_17 - .L_16)
.L_16:
        /*0048*/ 	.word	0x00000000


	//----- nvinfo : EIATTR_CBANK_PARAM_SIZE
	.align		4
.L_17:
        /*004c*/ 	.byte	0x03, 0x19
        /*004e*/ 	.short	0x000c


	//----- nvinfo : EIATTR_PARAM_CBANK
	.align		4
        /*0050*/ 	.byte	0x04, 0x0a
        /*0052*/ 	.short	(.L_19 - .L_18)
	.align		4
.L_18:
        /*0054*/ 	.word	index@(.nv.constant0._Z13newton_kernelPff)
        /*0058*/ 	.short	0x0380
        /*005a*/ 	.short	0x000c


	//----- nvinfo : EIATTR_SW_WAR
	.align		4
.L_19:
        /*005c*/ 	.byte	0x04, 0x36
        /*005e*/ 	.short	(.L_21 - .L_20)
.L_20:
        /*0060*/ 	.word	0x00000008
.L_21:


//--------------------- .nv.callgraph             --------------------------
	.section	.nv.callgraph,"",@"SHT_CUDA_CALLGRAPH"
	.align	4
	.sectionentsize	8
	.align		4
        /*0000*/ 	.word	0x00000000
	.align		4
        /*0004*/ 	.word	0xffffffff
	.align		4
        /*0008*/ 	.word	0x00000000
	.align		4
        /*000c*/ 	.word	0xfffffffe
	.align		4
        /*0010*/ 	.word	0x00000000
	.align		4
        /*0014*/ 	.word	0xfffffffd
	.align		4
        /*0018*/ 	.word	0x00000000
	.align		4
        /*001c*/ 	.word	0xfffffffc


//--------------------- .text._Z13newton_kernelPff --------------------------
	.section	.text._Z13newton_kernelPff,"ax",@progbits
	.align	128
        .global         _Z13newton_kernelPff
        .type           _Z13newton_kernelPff,@function
        .size           _Z13newton_kernelPff,(.L_x_31 - _Z13newton_kernelPff)
        .other          _Z13newton_kernelPff,@"STO_CUDA_ENTRY STV_DEFAULT"
_Z13newton_kernelPff:
.text._Z13newton_kernelPff:
[----:B------:R-:W-:Y:S01]  /*0000*/  LDC R1, c[0x0][0x37c] ;  /* 0x0000df00ff017b82 */ /* 0x000fe20000000800 */
[----:B------:R-:W0:Y:S07]  /*0010*/  S2R R0, SR_TID.X ;  /* 0x0000000000007919 */ /* 0x000e2e0000002100 */
[----:B------:R-:W0:Y:S01]  /*0020*/  S2UR UR6, SR_CTAID.X ;  /* 0x00000000000679c3 */ /* 0x000e220000002500 */
[----:B------:R-:W1:Y:S07]  /*0030*/  LDCU.64 UR4, c[0x0][0x358] ;  /* 0x00006b00ff0477ac */ /* 0x000e6e0008000a00 */
[----:B------:R-:W0:Y:S08]  /*0040*/  LDC R3, c[0x0][0x360] ;  /* 0x0000d800ff037b82 */ /* 0x000e300000000800 */
[----:B------:R-:W2:Y:S01]  /*0050*/  LDC.64 R4, c[0x0][0x380] ;  /* 0x0000e000ff047b82 */ /* 0x000ea20000000a00 */
[----:B0-----:R-:W-:-:S02]  /*0060*/  IMAD R3, R3, UR6, R0 ;  /* 0x0000000603037c24 */ /* 0x001fc4000f8e0200 */
[----:B------:R-:W-:Y:S01]  /*0070*/  HFMA2 R2, -RZ, RZ, 0, 0 ;  /* 0x00000000ff027431 */ /* 0x000fe200000001ff */
[----:B------:R-:W-:Y:S01]  /*0080*/  BSSY.RECONVERGENT B0, `(.L_x_0) ;  /* 0x00000c5000007945 */ /* 0x000fe20003800200 */
[----:B------:R-:W0:Y:S01]  /*0090*/  LDCU UR6, c[0x0][0x388] ;  /* 0x00007100ff0677ac */ /* 0x000e220008000800 */
[----:B--2---:R-:W-:-:S05]  /*00a0*/  IMAD.WIDE R4, R3, 0x4, R4 ;  /* 0x0000000403047825 */ /* 0x004fca00078e0204 */
[----:B-1----:R1:W5:Y:S02]  /*00b0*/  LDG.E R6, desc[UR4][R4.64] ;  /* 0x0000000404067981 */ /* 0x002364000c1e1900 */
.L_x_18:
[C---:B-----5:R-:W-:Y:S01]  /*00c0*/  FADD R9, R6.reuse, R6 ;  /* 0x0000000606097221 */ /* 0x060fe20000000000 */
[----:B0-----:R-:W-:Y:S01]  /*00d0*/  FFMA R0, R6, R6, -UR6 ;  /* 0x8000000606007e23 */ /* 0x001fe20008000006 */
[----:B------:R-:W-:Y:S02]  /*00e0*/  BSSY.RECONVERGENT B1, `(.L_x_1) ;  /* 0x000000d000017945 */ /* 0x000fe40003800200 */
[----:B------:R-:W0:Y:S08]  /*00f0*/  MUFU.RCP R3, R9 ;  /* 0x0000000900037308 */ /* 0x000e300000001000 */
[----:B------:R-:W2:Y:S01]  /*0100*/  FCHK P0, R0, R9 ;  /* 0x0000000900007302 */ /* 0x000ea20000000000 */
[----:B0-----:R-:W-:-:S04]  /*0110*/  FFMA R8, -R9, R3, 1 ;  /* 0x3f80000009087423 */ /* 0x001fc80000000103 */
[----:B------:R-:W-:-:S04]  /*0120*/  FFMA R3, R3, R8, R3 ;  /* 0x0000000803037223 */ /* 0x000fc80000000003 */
[----:B------:R-:W-:-:S04]  /*0130*/  FFMA R8, R0, R3, RZ ;  /* 0x0000000300087223 */ /* 0x000fc800000000ff */
[----:B------:R-:W-:-:S04]  /*0140*/  FFMA R7, -R9, R8, R0 ;  /* 0x0000000809077223 */ /* 0x000fc80000000100 */
[----:B------:R-:W-:Y:S01]  /*0150*/  FFMA R7, R3, R7, R8 ;  /* 0x0000000703077223 */ /* 0x000fe20000000008 */
[----:B--2---:R-:W-:Y:S06]  /*0160*/  @!P0 BRA `(.L_x_2) ;  /* 0x0000000000108947 */ /* 0x004fec0003800000 */
[----:B------:R-:W-:Y:S02]  /*0170*/  MOV R3, R9 ;  /* 0x0000000900037202 */ /* 0x000fe40000000f00 */
[----:B------:R-:W-:-:S07]  /*0180*/  MOV R8, 0x1a0 ;  /* 0x000001a000087802 */ /* 0x000fce0000000f00 */
[----:B-1----:R-:W-:Y:S05]  /*0190*/  CALL.REL.NOINC `($__internal_0_$__cuda_sm3x_div_rn_noftz_f32_slowpath) ;  /* 0x0000000800d87944 */ /* 0x002fea0003c00000 */
[----:B------:R-:W-:-:S07]  /*01a0*/  MOV R7, R0 ;  /* 0x0000000000077202 */ /* 0x000fce0000000f00 */
.L_x_2:
[----:B------:R-:W-:Y:S05]  /*01b0*/  BSYNC.RECONVERGENT B1 ;  /* 0x0000000000017941 */ /* 0x000fea0003800200 */
.L_x_1:
[--C-:B------:R-:W-:Y:S01]  /*01c0*/  FADD R7, -R7, R6.reuse ;  /* 0x0000000607077221 */ /* 0x100fe20000000100 */
[----:B------:R-:W-:Y:S01]  /*01d0*/  UMOV UR8, 0xa0b5ed8d ;  /* 0xa0b5ed8d00087882 */ /* 0x000fe20000000000 */
[----:B------:R-:W-:Y:S02]  /*01e0*/  UMOV UR9, 0x3eb0c6f7 ;  /* 0x3eb0c6f700097882 */ /* 0x000fe40000000000 */
[----:B------:R-:W-:-:S06]  /*01f0*/  FADD R8, R7, -R6 ;  /* 0x8000000607087221 */ /* 0x000fcc0000000000 */
[----:B------:R-:W0:Y:S02]  /*0200*/  F2F.F64.F32 R8, |R8| ;  /* 0x4000000800087310 */ /* 0x000e240000201800 */
[----:B0-----:R-:W-:-:S14]  /*0210*/  DSETP.GEU.AND P0, PT, R8, UR8, PT ;  /* 0x0000000808007e2a */ /* 0x001fdc000bf0e000 */
[----:B------:R-:W-:Y:S05]  /*0220*/  @!P0 BRA `(.L_x_3) ;  /* 0x0000000800a88947 */ /* 0x000fea0003800000 */
[C---:B------:R-:W-:Y:S01]  /*0230*/  FADD R9, R7.reuse, R7 ;  /* 0x0000000707097221 */ /* 0x040fe20000000000 */
[----:B------:R-:W-:Y:S01]  /*0240*/  FFMA R0, R7, R7, -UR6 ;  /* 0x8000000607007e23 */ /* 0x000fe20008000007 */
        /* <DEDUP_REMOVED lines=13> */
.L_x_5:
[----:B------:R-:W-:Y:S05]  /*0320*/  BSYNC.RECONVERGENT B1 ;  /* 0x0000000000017941 */ /* 0x000fea0003800200 */
.L_x_4:
[C---:B------:R-:W-:Y:S01]  /*0330*/  FADD R6, R7.reuse, -R6 ;  /* 0x8000000607067221 */ /* 0x040fe20000000000 */
[----:B------:R-:W-:Y:S01]  /*0340*/  UMOV UR8, 0xa0b5ed8d ;  /* 0xa0b5ed8d00087882 */ /* 0x000fe20000000000 */
[----:B------:R-:W-:Y:S02]  /*0350*/  UMOV UR9, 0x3eb0c6f7 ;  /* 0x3eb0c6f700097882 */ /* 0x000fe40000000000 */
[----:B------:R-:W-:Y:S01]  /*0360*/  FADD R8, -R7, R6 ;  /* 0x0000000607087221 */ /* 0x000fe20000000100 */
[----:B------:R-:W-:-:S05]  /*0370*/  MOV R7, R6 ;  /* 0x0000000600077202 */ /* 0x000fca0000000f00 */
        /* <DEDUP_REMOVED lines=18> */
.L_x_7:
[----:B------:R-:W-:Y:S05]  /*04a0*/  BSYNC.RECONVERGENT B1 ;  /* 0x0000000000017941 */ /* 0x000fea0003800200 */
.L_x_6:
[C---:B------:R-:W-:Y:S01]  /*04b0*/  FADD R7, R6.reuse, -R7 ;  /* 0x8000000706077221 */ /* 0x040fe20000000000 */
[----:B------:R-:W-:Y:S01]  /*04c0*/  UMOV UR8, 0xa0b5ed8d ;  /* 0xa0b5ed8d00087882 */ /* 0x000fe20000000000 */
[----:B------:R-:W-:Y:S02]  /*04d0*/  UMOV UR9, 0x3eb0c6f7 ;  /* 0x3eb0c6f700097882 */ /* 0x000fe40000000000 */
[----:B------:R-:W-:-:S06]  /*04e0*/  FADD R8, -R6, R7 ;  /* 0x0000000706087221 */ /* 0x000fcc0000000100 */
        /* <DEDUP_REMOVED lines=18> */
.L_x_9:
[----:B------:R-:W-:Y:S05]  /*0610*/  BSYNC.RECONVERGENT B1 ;  /* 0x0000000000017941 */ /* 0x000fea0003800200 */
.L_x_8:
        /* <DEDUP_REMOVED lines=22> */
[----:B------:R-:W-:-:S07]  /*0780*/  IMAD.MOV.U32 R7, RZ, RZ, R0 ;  /* 0x000000ffff077224 */ /* 0x000fce00078e0000 */
.L_x_11:
[----:B------:R-:W-:Y:S05]  /*0790*/  BSYNC.RECONVERGENT B1 ;  /* 0x0000000000017941 */ /* 0x000fea0003800200 */
.L_x_10:
        /* <DEDUP_REMOVED lines=22> */
.L_x_13:
[----:B------:R-:W-:Y:S05]  /*0900*/  BSYNC.RECONVERGENT B1 ;  /* 0x0000000000017941 */ /* 0x000fea0003800200 */
.L_x_12:
        /* <DEDUP_REMOVED lines=23> */
.L_x_15:
[----:B------:R-:W-:Y:S05]  /*0a80*/  BSYNC.RECONVERGENT B1 ;  /* 0x0000000000017941 */ /* 0x000fea0003800200 */
.L_x_14:
        /* <DEDUP_REMOVED lines=22> */
.L_x_17:
[----:B------:R-:W-:Y:S05]  /*0bf0*/  BSYNC.RECONVERGENT B1 ;  /* 0x0000000000017941 */ /* 0x000fea0003800200 */
.L_x_16:
[C---:B------:R-:W-:Y:S01]  /*0c00*/  FADD R0, R7.reuse, -R6 ;  /* 0x8000000607007221 */ /* 0x040fe20000000000 */
[----:B------:R-:W-:Y:S01]  /*0c10*/  UMOV UR8, 0xa0b5ed8d ;  /* 0xa0b5ed8d00087882 */ /* 0x000fe20000000000 */
[----:B------:R-:W-:Y:S02]  /*0c20*/  UMOV UR9, 0x3eb0c6f7 ;  /* 0x3eb0c6f700097882 */ /* 0x000fe40000000000 */
[----:B------:R-:W-:-:S06]  /*0c30*/  FADD R6, -R7, R0 ;  /* 0x0000000007067221 */ /* 0x000fcc0000000100 */
[----:B------:R-:W0:Y:S02]  /*0c40*/  F2F.F64.F32 R6, |R6| ;  /* 0x4000000600067310 */ /* 0x000e240000201800 */
[----:B0-----:R-:W-:Y:S01]  /*0c50*/  DSETP.GEU.AND P0, PT, R6, UR8, PT ;  /* 0x0000000806007e2a */ /* 0x001fe2000bf0e000 */
[----:B------:R-:W-:-:S13]  /*0c60*/  MOV R7, R0 ;  /* 0x0000000000077202 */ /* 0x000fda0000000f00 */
[----:B------:R-:W-:Y:S05]  /*0c70*/  @!P0 BRA `(.L_x_3) ;  /* 0x0000000000148947 */ /* 0x000fea0003800000 */
[----:B------:R-:W-:-:S05]  /*0c80*/  VIADD R2, R2, 0x8 ;  /* 0x0000000802027836 */ /* 0x000fca0000000000 */
[----:B------:R-:W-:-:S13]  /*0c90*/  ISETP.NE.AND P0, PT, R2, 0x3e8, PT ;  /* 0x000003e80200780c */ /* 0x000fda0003f05270 */
[----:B------:R-:W-:Y:S05]  /*0ca0*/  @!P0 EXIT ;  /* 0x000000000000894d */ /* 0x000fea0003800000 */
[----:B------:R-:W-:Y:S01]  /*0cb0*/  MOV R6, R0 ;  /* 0x0000000000067202 */ /* 0x000fe20000000f00 */
[----:B------:R-:W-:Y:S06]  /*0cc0*/  BRA `(.L_x_18) ;  /* 0xfffffff000fc7947 */ /* 0x000fec000383ffff */
.L_x_3:
[----:B------:R-:W-:Y:S05]  /*0cd0*/  BSYNC.RECONVERGENT B0 ;  /* 0x0000000000007941 */ /* 0x000fea0003800200 */
.L_x_0:
[----:B------:R-:W-:Y:S01]  /*0ce0*/  STG.E desc[UR4][R4.64], R7 ;  /* 0x0000000704007986 */ /* 0x000fe2000c101904 */
[----:B------:R-:W-:Y:S05]  /*0cf0*/  EXIT ;  /* 0x000000000000794d */ /* 0x000fea0003800000 */
        .weak           $__internal_0_$__cuda_sm3x_div_rn_noftz_f32_slowpath
        .type           $__internal_0_$__cuda_sm3x_div_rn_noftz_f32_slowpath,@function
        .size           $__internal_0_$__cuda_sm3x_div_rn_noftz_f32_slowpath,(.L_x_31 - $__internal_0_$__cuda_sm3x_div_rn_noftz_f32_slowpath)
$__internal_0_$__cuda_sm3x_div_rn_noftz_f32_slowpath:
[----:B------:R-:W-:Y:S01]  /*0d00*/  SHF.R.U32.HI R10, RZ, 0x17, R3 ;  /* 0x00000017ff0a7819 */ /* 0x000fe20000011603 */
[----:B------:R-:W-:Y:S01]  /*0d10*/  BSSY.RECONVERGENT B2, `(.L_x_19) ;  /* 0x0000062000027945 */ /* 0x000fe20003800200 */
[----:B------:R-:W-:Y:S02]  /*0d20*/  SHF.R.U32.HI R9, RZ, 0x17, R0 ;  /* 0x00000017ff097819 */ /* 0x000fe40000011600 */
[----:B------:R-:W-:Y:S02]  /*0d30*/  LOP3.LUT R10, R10, 0xff, RZ, 0xc0, !PT ;  /* 0x000000ff0a0a7812 */ /* 0x000fe400078ec0ff */
[----:B------:R-:W-:Y:S02]  /*0d40*/  LOP3.LUT R14, R9, 0xff, RZ, 0xc0, !PT ;  /* 0x000000ff090e7812 */ /* 0x000fe400078ec0ff */
[----:B------:R-:W-:Y:S02]  /*0d50*/  IADD3 R12, PT, PT, R10, -0x1, RZ ;  /* 0xffffffff0a0c7810 */ /* 0x000fe40007ffe0ff */
[----:B------:R-:W-:-:S02]  /*0d60*/  IADD3 R11, PT, PT, R14, -0x1, RZ ;  /* 0xffffffff0e0b7810 */ /* 0x000fc40007ffe0ff */
[----:B------:R-:W-:-:S04]  /*0d70*/  ISETP.GT.U32.AND P0, PT, R12, 0xfd, PT ;  /* 0x000000fd0c00780c */ /* 0x000fc80003f04070 */
[----:B------:R-:W-:-:S13]  /*0d80*/  ISETP.GT.U32.OR P0, PT, R11, 0xfd, P0 ;  /* 0x000000fd0b00780c */ /* 0x000fda0000704470 */
[----:B------:R-:W-:Y:S01]  /*0d90*/  @!P0 MOV R9, RZ ;  /* 0x000000ff00098202 */ /* 0x000fe20000000f00 */
[----:B------:R-:W-:Y:S06]  /*0da0*/  @!P0 BRA `(.L_x_20) ;  /* 0x00000000005c8947 */ /* 0x000fec0003800000 */
[----:B------:R-:W-:Y:S02]  /*0db0*/  FSETP.GTU.FTZ.AND P0, PT, |R0|, +INF , PT ;  /* 0x7f8000000000780b */ /* 0x000fe40003f1c200 */
[----:B------:R-:W-:-:S04]  /*0dc0*/  FSETP.GTU.FTZ.AND P1, PT, |R3|, +INF , PT ;  /* 0x7f8000000300780b */ /* 0x000fc80003f3c200 */
[----:B------:R-:W-:-:S13]  /*0dd0*/  PLOP3.LUT P0, PT, P0, P1, PT, 0xf8, 0x8f ;  /* 0x00000000008f781c */ /* 0x000fda0000703f70 */
[----:B------:R-:W-:Y:S05]  /*0de0*/  @P0 BRA `(.L_x_21) ;  /* 0x00000004004c0947 */ /* 0x000fea0003800000 */
[----:B------:R-:W-:-:S13]  /*0df0*/  LOP3.LUT P0, RZ, R3, 0x7fffffff, R0, 0xc8, !PT ;  /* 0x7fffffff03ff7812 */ /* 0x000fda000780c800 */
[----:B------:R-:W-:Y:S05]  /*0e00*/  @!P0 BRA `(.L_x_22) ;  /* 0x00000004003c8947 */ /* 0x000fea0003800000 */
[C---:B------:R-:W-:Y:S02]  /*0e10*/  FSETP.NEU.FTZ.AND P2, PT, |R0|.reuse, +INF , PT ;  /* 0x7f8000000000780b */ /* 0x040fe40003f5d200 */
[----:B------:R-:W-:Y:S02]  /*0e20*/  FSETP.NEU.FTZ.AND P1, PT, |R3|, +INF , PT ;  /* 0x7f8000000300780b */ /* 0x000fe40003f3d200 */
[----:B------:R-:W-:-:S11]  /*0e30*/  FSETP.NEU.FTZ.AND P0, PT, |R0|, +INF , PT ;  /* 0x7f8000000000780b */ /* 0x000fd60003f1d200 */
[----:B------:R-:W-:Y:S05]  /*0e40*/  @!P1 BRA !P2, `(.L_x_22) ;  /* 0x00000004002c9947 */ /* 0x000fea0005000000 */
[----:B------:R-:W-:-:S04]  /*0e50*/  LOP3.LUT P2, RZ, R0, 0x7fffffff, RZ, 0xc0, !PT ;  /* 0x7fffffff00ff7812 */ /* 0x000fc8000784c0ff */
[----:B------:R-:W-:-:S13]  /*0e60*/  PLOP3.LUT P1, PT, P1, P2, PT, 0x2f, 0xf2 ;  /* 0x0000000000f2781c */ /* 0x000fda0000f24577 */
[----:B------:R-:W-:Y:S05]  /*0e70*/  @P1 BRA `(.L_x_23) ;  /* 0x0000000400181947 */ /* 0x000fea0003800000 */
[----:B------:R-:W-:-:S04]  /*0e80*/  LOP3.LUT P1, RZ, R3, 0x7fffffff, RZ, 0xc0, !PT ;  /* 0x7fffffff03ff7812 */ /* 0x000fc8000782c0ff */
[----:B------:R-:W-:-:S13]  /*0e90*/  PLOP3.LUT P0, PT, P0, P1, PT, 0x2f, 0xf2 ;  /* 0x0000000000f2781c */ /* 0x000fda0000702577 */
[----:B------:R-:W-:Y:S05]  /*0ea0*/  @P0 BRA `(.L_x_24) ;  /* 0x0000000400000947 */ /* 0x000fea0003800000 */
[----:B------:R-:W-:Y:S02]  /*0eb0*/  ISETP.GE.AND P0, PT, R11, RZ, PT ;  /* 0x000000ff0b00720c */ /* 0x000fe40003f06270 */
[----:B------:R-:W-:-:S11]  /*0ec0*/  ISETP.GE.AND P1, PT, R12, RZ, PT ;  /* 0x000000ff0c00720c */ /* 0x000fd60003f26270 */
[----:B------:R-:W-:Y:S01]  /*0ed0*/  @P0 MOV R9, RZ ;  /* 0x000000ff00090202 */ /* 0x000fe20000000f00 */
[----:B------:R-:W-:Y:S01]  /*0ee0*/  @!P0 FFMA R0, R0, 1.84467440737095516160e+19, RZ ;  /* 0x5f80000000008823 */ /* 0x000fe200000000ff */
[----:B------:R-:W-:Y:S01]  /*0ef0*/  @!P0 MOV R9, 0xffffffc0 ;  /* 0xffffffc000098802 */ /* 0x000fe20000000f00 */
[----:B------:R-:W-:-:S03]  /*0f00*/  @!P1 FFMA R3, R3, 1.84467440737095516160e+19, RZ ;  /* 0x5f80000003039823 */ /* 0x000fc600000000ff */
[----:B------:R-:W-:-:S07]  /*0f10*/  @!P1 IADD3 R9, PT, PT, R9, 0x40, RZ ;  /* 0x0000004009099810 */ /* 0x000fce0007ffe0ff */
.L_x_20:
[----:B------:R-:W-:Y:S01]  /*0f20*/  LEA R12, R10, 0xc0800000, 0x17 ;  /* 0xc08000000a0c7811 */ /* 0x000fe200078eb8ff */
[----:B------:R-:W-:Y:S03]  /*0f30*/  BSSY.RECONVERGENT B3, `(.L_x_25) ;  /* 0x0000036000037945 */ /* 0x000fe60003800200 */
[----:B------:R-:W-:Y:S01]  /*0f40*/  IADD3 R12, PT, PT, -R12, R3, RZ ;  /* 0x000000030c0c7210 */ /* 0x000fe20007ffe1ff */
[----:B------:R-:W-:-:S03]  /*0f50*/  VIADD R3, R14, 0xffffff81 ;  /* 0xffffff810e037836 */ /* 0x000fc60000000000 */
[----:B------:R-:W0:Y:S01]  /*0f60*/  MUFU.RCP R11, R12 ;  /* 0x0000000c000b7308 */ /* 0x000e220000001000 */
[----:B------:R-:W-:Y:S01]  /*0f70*/  FADD.FTZ R13, -R12, -RZ ;  /* 0x800000ff0c0d7221 */ /* 0x000fe20000010100 */
[C---:B------:R-:W-:Y:S01]  /*0f80*/  IMAD R0, R3.reuse, -0x800000, R0 ;  /* 0xff80000003007824 */ /* 0x040fe200078e0200 */
[----:B------:R-:W-:-:S04]  /*0f90*/  IADD3 R10, PT, PT, R3, 0x7f, -R10 ;  /* 0x0000007f030a7810 */ /* 0x000fc80007ffe80a */
[----:B------:R-:W-:Y:S01]  /*0fa0*/  IADD3 R10, PT, PT, R10, R9, RZ ;  /* 0x000000090a0a7210 */ /* 0x000fe20007ffe0ff */
[----:B0-----:R-:W-:-:S04]  /*0fb0*/  FFMA R14, R11, R13, 1 ;  /* 0x3f8000000b0e7423 */ /* 0x001fc8000000000d */
[----:B------:R-:W-:-:S04]  /*0fc0*/  FFMA R16, R11, R14, R11 ;  /* 0x0000000e0b107223 */ /* 0x000fc8000000000b */
[----:B------:R-:W-:-:S04]  /*0fd0*/  FFMA R11, R0, R16, RZ ;  /* 0x00000010000b7223 */ /* 0x000fc800000000ff */
[----:B------:R-:W-:-:S04]  /*0fe0*/  FFMA R14, R13, R11, R0 ;  /* 0x0000000b0d0e7223 */ /* 0x000fc80000000000 */
[----:B------:R-:W-:-:S04]  /*0ff0*/  FFMA R11, R16, R14, R11 ;  /* 0x0000000e100b7223 */ /* 0x000fc8000000000b */
[----:B------:R-:W-:-:S04]  /*1000*/  FFMA R14, R13, R11, R0 ;  /* 0x0000000b0d0e7223 */ /* 0x000fc80000000000 */
[----:B------:R-:W-:-:S05]  /*1010*/  FFMA R0, R16, R14, R11 ;  /* 0x0000000e10007223 */ /* 0x000fca000000000b */
[----:B------:R-:W-:-:S04]  /*1020*/  SHF.R.U32.HI R3, RZ, 0x17, R0 ;  /* 0x00000017ff037819 */ /* 0x000fc80000011600 */
[----:B------:R-:W-:-:S04]  /*1030*/  LOP3.LUT R3, R3, 0xff, RZ, 0xc0, !PT ;  /* 0x000000ff03037812 */ /* 0x000fc800078ec0ff */
[----:B------:R-:W-:-:S04]  /*1040*/  IADD3 R13, PT, PT, R3, R10, RZ ;  /* 0x0000000a030d7210 */ /* 0x000fc80007ffe0ff */
[----:B------:R-:W-:-:S04]  /*1050*/  IADD3 R3, PT, PT, R13, -0x1, RZ ;  /* 0xffffffff0d037810 */ /* 0x000fc80007ffe0ff */
[----:B------:R-:W-:-:S13]  /*1060*/  ISETP.GE.U32.AND P0, PT, R3, 0xfe, PT ;  /* 0x000000fe0300780c */ /* 0x000fda0003f06070 */
[----:B------:R-:W-:Y:S05]  /*1070*/  @!P0 BRA `(.L_x_26) ;  /* 0x0000000000808947 */ /* 0x000fea0003800000 */
[----:B------:R-:W-:-:S13]  /*1080*/  ISETP.GT.AND P0, PT, R13, 0xfe, PT ;  /* 0x000000fe0d00780c */ /* 0x000fda0003f04270 */
[----:B------:R-:W-:Y:S05]  /*1090*/  @P0 BRA `(.L_x_27) ;  /* 0x00000000006c0947 */ /* 0x000fea0003800000 */
[----:B------:R-:W-:-:S13]  /*10a0*/  ISETP.GE.AND P0, PT, R13, 0x1, PT ;  /* 0x000000010d00780c */ /* 0x000fda0003f06270 */
[----:B------:R-:W-:Y:S05]  /*10b0*/  @P0 BRA `(.L_x_28) ;  /* 0x0000000000740947 */ /* 0x000fea0003800000 */
[----:B------:R-:W-:Y:S02]  /*10c0*/  ISETP.GE.AND P0, PT, R13, -0x18, PT ;  /* 0xffffffe80d00780c */ /* 0x000fe40003f06270 */
[----:B------:R-:W-:-:S11]  /*10d0*/  LOP3.LUT R0, R0, 0x80000000, RZ, 0xc0, !PT ;  /* 0x8000000000007812 */ /* 0x000fd600078ec0ff */
[----:B------:R-:W-:Y:S05]  /*10e0*/  @!P0 BRA `(.L_x_28) ;  /* 0x0000000000688947 */ /* 0x000fea0003800000 */
[CCC-:B------:R-:W-:Y:S01]  /*10f0*/  FFMA.RZ R3, R16.reuse, R14.reuse, R11.reuse ;  /* 0x0000000e10037223 */ /* 0x1c0fe2000000c00b */
[C---:B------:R-:W-:Y:S01]  /*1100*/  IADD3 R12, PT, PT, R13.reuse, 0x20, RZ ;  /* 0x000000200d0c7810 */ /* 0x040fe20007ffe0ff */
[CCC-:B------:R-:W-:Y:S01]  /*1110*/  FFMA.RM R10, R16.reuse, R14.reuse, R11.reuse ;  /* 0x0000000e100a7223 */ /* 0x1c0fe2000000400b */
[----:B------:R-:W-:Y:S02]  /*1120*/  ISETP.NE.AND P2, PT, R13, RZ, PT ;  /* 0x000000ff0d00720c */ /* 0x000fe40003f45270 */
[----:B------:R-:W-:Y:S01]  /*1130*/  LOP3.LUT R9, R3, 0x7fffff, RZ, 0xc0, !PT ;  /* 0x007fffff03097812 */ /* 0x000fe200078ec0ff */
[----:B------:R-:W-:Y:S01]  /*1140*/  FFMA.RP R3, R16, R14, R11 ;  /* 0x0000000e10037223 */ /* 0x000fe2000000800b */
[----:B------:R-:W-:Y:S02]  /*1150*/  ISETP.NE.AND P1, PT, R13, RZ, PT ;  /* 0x000000ff0d00720c */ /* 0x000fe40003f25270 */
[----:B------:R-:W-:Y:S02]  /*1160*/  LOP3.LUT R9, R9, 0x800000, RZ, 0xfc, !PT ;  /* 0x0080000009097812 */ /* 0x000fe400078efcff */
[----:B------:R-:W-:-:S02]  /*1170*/  IADD3 R11, PT, PT, -R13, RZ, RZ ;  /* 0x000000ff0d0b7210 */ /* 0x000fc40007ffe1ff */
[----:B------:R-:W-:Y:S02]  /*1180*/  SHF.L.U32 R12, R9, R12, RZ ;  /* 0x0000000c090c7219 */ /* 0x000fe400000006ff */
[----:B------:R-:W-:Y:S02]  /*1190*/  FSETP.NEU.FTZ.AND P0, PT, R3, R10, PT ;  /* 0x0000000a0300720b */ /* 0x000fe40003f1d000 */
[----:B------:R-:W-:Y:S02]  /*11a0*/  SEL R10, R11, RZ, P2 ;  /* 0x000000ff0b0a7207 */ /* 0x000fe40001000000 */
[----:B------:R-:W-:Y:S02]  /*11b0*/  ISETP.NE.AND P1, PT, R12, RZ, P1 ;  /* 0x000000ff0c00720c */ /* 0x000fe40000f25270 */
[----:B------:R-:W-:Y:S02]  /*11c0*/  SHF.R.U32.HI R10, RZ, R10, R9 ;  /* 0x0000000aff0a7219 */ /* 0x000fe40000011609 */
[----:B------:R-:W-:-:S02]  /*11d0*/  PLOP3.LUT P0, PT, P0, P1, PT, 0xf8, 0x8f ;  /* 0x00000000008f781c */ /* 0x000fc40000703f70 */
[----:B------:R-:W-:Y:S02]  /*11e0*/  SHF.R.U32.HI R12, RZ, 0x1, R10 ;  /* 0x00000001ff0c7819 */ /* 0x000fe4000001160a */
[----:B------:R-:W-:-:S04]  /*11f0*/  SEL R3, RZ, 0x1, !P0 ;  /* 0x00000001ff037807 */ /* 0x000fc80004000000 */
[----:B------:R-:W-:-:S04]  /*1200*/  LOP3.LUT R3, R3, 0x1, R12, 0xf8, !PT ;  /* 0x0000000103037812 */ /* 0x000fc800078ef80c */
[----:B------:R-:W-:-:S04]  /*1210*/  LOP3.LUT R3, R3, R10, RZ, 0xc0, !PT ;  /* 0x0000000a03037212 */ /* 0x000fc800078ec0ff */
[----:B------:R-:W-:-:S04]  /*1220*/  IADD3 R3, PT, PT, R12, R3, RZ ;  /* 0x000000030c037210 */ /* 0x000fc80007ffe0ff */
[----:B------:R-:W-:Y:S01]  /*1230*/  LOP3.LUT R0, R3, R0, RZ, 0xfc, !PT ;  /* 0x0000000003007212 */ /* 0x000fe200078efcff */
[----:B------:R-:W-:Y:S06]  /*1240*/  BRA `(.L_x_28) ;  /* 0x0000000000107947 */ /* 0x000fec0003800000 */
.L_x_27:
[----:B------:R-:W-:-:S04]  /*1250*/  LOP3.LUT R0, R0, 0x80000000, RZ, 0xc0, !PT ;  /* 0x8000000000007812 */ /* 0x000fc800078ec0ff */
[----:B------:R-:W-:Y:S01]  /*1260*/  LOP3.LUT R0, R0, 0x7f800000, RZ, 0xfc, !PT ;  /* 0x7f80000000007812 */ /* 0x000fe200078efcff */
[----:B------:R-:W-:Y:S06]  /*1270*/  BRA `(.L_x_28) ;  /* 0x0000000000047947 */ /* 0x000fec0003800000 */
.L_x_26:
[----:B------:R-:W-:-:S07]  /*1280*/  LEA R0, R10, R0, 0x17 ;  /* 0x000000000a007211 */ /* 0x000fce00078eb8ff */
.L_x_28:
[----:B------:R-:W-:Y:S05]  /*1290*/  BSYNC.RECONVERGENT B3 ;  /* 0x0000000000037941 */ /* 0x000fea0003800200 */
.L_x_25:
[----:B------:R-:W-:Y:S05]  /*12a0*/  BRA `(.L_x_29) ;  /* 0x0000000000207947 */ /* 0x000fea0003800000 */
.L_x_24:
[----:B------:R-:W-:-:S04]  /*12b0*/  LOP3.LUT R0, R3, 0x80000000, R0, 0x48, !PT ;  /* 0x8000000003007812 */ /* 0x000fc800078e4800 */
[----:B------:R-:W-:Y:S01]  /*12c0*/  LOP3.LUT R0, R0, 0x7f800000, RZ, 0xfc, !PT ;  /* 0x7f80000000007812 */ /* 0x000fe200078efcff */
[----:B------:R-:W-:Y:S06]  /*12d0*/  BRA `(.L_x_29) ;  /* 0x0000000000147947 */ /* 0x000fec0003800000 */
.L_x_23:
[----:B------:R-:W-:Y:S01]  /*12e0*/  LOP3.LUT R0, R3, 0x80000000, R0, 0x48, !PT ;  /* 0x8000000003007812 */ /* 0x000fe200078e4800 */
[----:B------:R-:W-:Y:S06]  /*12f0*/  BRA `(.L_x_29) ;  /* 0x00000000000c7947 */ /* 0x000fec0003800000 */
.L_x_22:
[----:B------:R-:W0:Y:S01]  /*1300*/  MUFU.RSQ R0, -QNAN ;  /* 0xffc0000000007908 */ /* 0x000e220000001400 */
[----:B------:R-:W-:Y:S05]  /*1310*/  BRA `(.L_x_29) ;  /* 0x0000000000047947 */ /* 0x000fea0003800000 */
.L_x_21:
[----:B------:R-:W-:-:S07]  /*1320*/  FADD.FTZ R0, R0, R3 ;  /* 0x0000000300007221 */ /* 0x000fce0000010000 */
.L_x_29:
[----:B------:R-:W-:Y:S05]  /*1330*/  BSYNC.RECONVERGENT B2 ;  /* 0x0000000000027941 */ /* 0x000fea0003800200 */
.L_x_19:
[----:B------:R-:W-:-:S04]  /*1340*/  HFMA2 R9, -RZ, RZ, 0, 0 ;  /* 0x00000000ff097431 */ /* 0x000fc800000001ff */
[----:B0-----:R-:W-:Y:S05]  /*1350*/  RET.REL.NODEC R8 `(_Z13newton_kernelPff) ;  /* 0xffffffec08287950 */ /* 0x001fea0003c3ffff */
.L_x_30:
[----:B------:R-:W-:-:S00]  /*1360*/  BRA `(.L_x_30) ;  /* 0xfffffffc00fc7947 */ /* 0x000fc0000383ffff */
[----:B------:R-:W-:-:S00]  /*1370*/  NOP ;  /* 0x0000000000007918 */ /* 0x000fc00000000000 */
        /* <DEDUP_REMOVED lines=8> */
.L_x_31:


//--------------------- .nv.shared.reserved.0     --------------------------
	.section	.nv.shared.reserved.0,"aw",@nobits
	.weak		__nv_reservedSMEM_offset_0_alias
	.size		__nv_reservedSMEM_offset_0_alias, 0, 64
	.other		__nv_reservedSMEM_offset_0_alias,@"STO_CUDA_RESERVED_SHARED STV_DEFAULT"
__nv_reservedSMEM_offset_0_alias:
	.zero		0
	.zero		64


//--------------------- .nv.constant0._Z13newton_kernelPff --------------------------
	.section	.nv.constant0._Z13newton_kernelPff,"a",@progbits
	.sectionflags	@""
	.align	4
.nv.constant0._Z13newton_kernelPff:
	.zero		908


//--------------------- SYMBOLS --------------------------

	.type		.nv.reservedSmem.offset0,@object
	.size		.nv.reservedSmem.offset0,0x4
